//
// Generated by NVIDIA NVVM Compiler
//
// Compiler Build ID: CL-36424714
// Cuda compilation tools, release 13.0, V13.0.88
// Based on NVVM 20.0.0
//

.version 9.0
.target sm_100
.address_size 64

	// .globl	_Z9sobel_gpuPjS_ii

.visible .entry _Z9sobel_gpuPjS_ii(
	.param .u64 .ptr .align 1 _Z9sobel_gpuPjS_ii_param_0,
	.param .u64 .ptr .align 1 _Z9sobel_gpuPjS_ii_param_1,
	.param .u32 _Z9sobel_gpuPjS_ii_param_2,
	.param .u32 _Z9sobel_gpuPjS_ii_param_3
)
{
	.reg .pred 	%p<9>;
	.reg .b32 	%r<50>;
	.reg .b64 	%rd<26>;

	ld.param.u64 	%rd2, [_Z9sobel_gpuPjS_ii_param_0];
	ld.param.u64 	%rd3, [_Z9sobel_gpuPjS_ii_param_1];
	ld.param.u32 	%r5, [_Z9sobel_gpuPjS_ii_param_2];
	ld.param.u32 	%r6, [_Z9sobel_gpuPjS_ii_param_3];
	cvta.to.global.u64 	%rd1, %rd3;
	mov.u32 	%r8, %tid.x;
	mov.u32 	%r9, %ctaid.x;
	mov.u32 	%r10, %ntid.x;
	mad.lo.s32 	%r11, %r9, %r10, %r8;
	mov.u32 	%r12, %tid.y;
	mov.u32 	%r13, %ctaid.y;
	mov.u32 	%r14, %ntid.y;
	mad.lo.s32 	%r15, %r13, %r14, %r12;
	mul.lo.s32 	%r2, %r5, %r15;
	add.s32 	%r3, %r2, %r11;
	setp.lt.s32 	%p1, %r11, 1;
	setp.eq.s32 	%p2, %r15, 0;
	or.pred  	%p3, %p1, %p2;
	add.s32 	%r17, %r5, -1;
	setp.ge.s32 	%p4, %r11, %r17;
	or.pred  	%p5, %p3, %p4;
	add.s32 	%r18, %r6, -1;
	setp.ge.s32 	%p6, %r15, %r18;
	or.pred  	%p7, %p5, %p6;
	@%p7 bra 	$L__BB0_4;
	cvta.to.global.u64 	%rd4, %rd2;
	sub.s32 	%r19, %r2, %r5;
	cvt.s64.s32 	%rd5, %r19;
	cvt.u64.u32 	%rd6, %r11;
	add.s64 	%rd7, %rd5, %rd6;
	shl.b64 	%rd8, %rd7, 2;
	add.s64 	%rd9, %rd4, %rd8;
	ld.global.u32 	%r20, [%rd9+-4];
	cvt.s64.s32 	%rd10, %r2;
	add.s64 	%rd11, %rd10, %rd6;
	shl.b64 	%rd12, %rd11, 2;
	add.s64 	%rd13, %rd4, %rd12;
	ld.global.u32 	%r21, [%rd13+-4];
	shl.b32 	%r22, %r21, 1;
	shl.b32 	%r23, %r5, 1;
	add.s32 	%r24, %r19, %r23;
	cvt.s64.s32 	%rd14, %r24;
	add.s64 	%rd15, %rd14, %rd6;
	shl.b64 	%rd16, %rd15, 2;
	add.s64 	%rd17, %rd4, %rd16;
	ld.global.u32 	%r25, [%rd17+-4];
	add.s32 	%r26, %r25, %r20;
	add.s32 	%r27, %r22, %r26;
	ld.global.u32 	%r28, [%rd9+4];
	sub.s32 	%r29, %r28, %r27;
	ld.global.u32 	%r30, [%rd13+4];
	shl.b32 	%r31, %r30, 1;
	add.s32 	%r32, %r29, %r31;
	ld.global.u32 	%r33, [%rd17+4];
	add.s32 	%r34, %r32, %r33;
	add.s32 	%r35, %r19, %r11;
	mul.wide.s32 	%rd18, %r35, 4;
	add.s64 	%rd19, %rd4, %rd18;
	ld.global.u32 	%r36, [%rd19];
	shl.b32 	%r37, %r36, 1;
	add.s32 	%r38, %r3, %r5;
	mul.wide.s32 	%rd20, %r38, 4;
	add.s64 	%rd21, %rd4, %rd20;
	ld.global.u32 	%r39, [%rd21];
	add.s32 	%r40, %r37, %r20;
	add.s32 	%r41, %r40, %r28;
	shl.b32 	%r42, %r39, 1;
	add.s32 	%r43, %r25, %r42;
	add.s32 	%r44, %r43, %r33;
	sub.s32 	%r45, %r41, %r44;
	mul.lo.s32 	%r46, %r34, %r34;
	mad.lo.s32 	%r47, %r45, %r45, %r46;
	setp.lt.u32 	%p8, %r47, 4001;
	@%p8 bra 	$L__BB0_3;
	mul.wide.s32 	%rd24, %r3, 4;
	add.s64 	%rd25, %rd1, %rd24;
	mov.b32 	%r49, 255;
	st.global.u32 	[%rd25], %r49;
	bra.uni 	$L__BB0_4;
$L__BB0_3:
	mul.wide.s32 	%rd22, %r3, 4;
	add.s64 	%rd23, %rd1, %rd22;
	mov.b32 	%r48, 0;
	st.global.u32 	[%rd23], %r48;
$L__BB0_4:
	ret;

}


// ===== COMPILED SASS (sm_100) =====

	.target	sm_100

	.elftype	@"ET_EXEC"


//--------------------- .note.nv.tkinfo           --------------------------
	.section	.note.nv.tkinfo,"",@"SHT_NOTE"
	.sectionflags	@"SHF_NOTE_NV_TKINFO"
	.tkinfo
        /*0018*/ 	.word	0x00000002
        /*0030*/ 	.string	""
        /*0030*/ 	.string	"ptxas"
        /*0030*/ 	.string	"Cuda compilation tools, release 13.0, V13.0.88"
        /*0030*/ 	.string	"Build cuda_13.0.r13.0/compiler.36424714_0"
        /*0030*/ 	.string	"-arch sm_100 -m 64 "



//--------------------- .note.nv.cuinfo           --------------------------
	.section	.note.nv.cuinfo,"",@"SHT_NOTE"
	.sectionflags	@"SHF_NOTE_NV_CUINFO"
        /*0018*/ 	.short	0x0002
        /*001a*/ 	.short	0x0064
        /*001c*/ 	.short	0x0082
	.zero		2


//--------------------- .nv.info                  --------------------------
	.section	.nv.info,"",@"SHT_CUDA_INFO"
	.align	4


	//----- nvinfo : EIATTR_REGCOUNT
	.align		4
        /*0000*/ 	.byte	0x04, 0x2f
        /*0002*/ 	.short	(.L_1 - .L_0)
	.align		4
.L_0:
        /*0004*/ 	.word	index@(_Z9sobel_gpuPjS_ii)
        /*0008*/ 	.word	0x0000001a


	//----- nvinfo : EIATTR_FRAME_SIZE
	.align		4
.L_1:
        /*000c*/ 	.byte	0x04, 0x11
        /*000e*/ 	.short	(.L_3 - .L_2)
	.align		4
.L_2:
        /*0010*/ 	.word	index@(_Z9sobel_gpuPjS_ii)
        /*0014*/ 	.word	0x00000000


	//----- nvinfo : EIATTR_MIN_STACK_SIZE
	.align		4
.L_3:
        /*0018*/ 	.byte	0x04, 0x12
        /*001a*/ 	.short	(.L_5 - .L_4)
	.align		4
.L_4:
        /*001c*/ 	.word	index@(_Z9sobel_gpuPjS_ii)
        /*0020*/ 	.word	0x00000000
.L_5:


//--------------------- .nv.compat                --------------------------
	.section	.nv.compat,"",@"SHT_CUDA_COMPAT_INFO"
	.align	4
        /*0000*/ 	.byte	0x02, 0x09, 0x00, 0x00, 0x02, 0x02, 0x01, 0x00, 0x02, 0x05, 0x05, 0x00, 0x03, 0x07, 0x01, 0x01
        /*0010*/ 	.byte	0x02, 0x03, 0x00, 0x00, 0x02, 0x06, 0x01, 0x00, 0x04, 0x0b, 0x08, 0x00, 0x09, 0x00, 0x00, 0x00
        /*0020*/ 	.byte	0x00, 0x00, 0x00, 0x00


//--------------------- .nv.info._Z9sobel_gpuPjS_ii --------------------------
	.section	.nv.info._Z9sobel_gpuPjS_ii,"",@"SHT_CUDA_INFO"
	.sectionflags	@""
	.align	4


	//----- nvinfo : EIATTR_CUDA_API_VERSION
	.align		4
        /*0000*/ 	.byte	0x04, 0x37
        /*0002*/ 	.short	(.L_7 - .L_6)
.L_6:
        /*0004*/ 	.word	0x00000082


	//----- nvinfo : EIATTR_KPARAM_INFO
	.align		4
.L_7:
        /*0008*/ 	.byte	0x04, 0x17
        /*000a*/ 	.short	(.L_9 - .L_8)
.L_8:
        /*000c*/ 	.word	0x00000000
        /*0010*/ 	.short	0x0003
        /*0012*/ 	.short	0x0014
        /*0014*/ 	.byte	0x00, 0xf0, 0x11, 0x00


	//----- nvinfo : EIATTR_KPARAM_INFO
	.align		4
.L_9:
        /*0018*/ 	.byte	0x04, 0x17
        /*001a*/ 	.short	(.L_11 - .L_10)
.L_10:
        /*001c*/ 	.word	0x00000000
        /*0020*/ 	.short	0x0002
        /*0022*/ 	.short	0x0010
        /*0024*/ 	.byte	0x00, 0xf0, 0x11, 0x00


	//----- nvinfo : EIATTR_KPARAM_INFO
	.align		4
.L_11:
        /*0028*/ 	.byte	0x04, 0x17
        /*002a*/ 	.short	(.L_13 - .L_12)
.L_12:
        /*002c*/ 	.word	0x00000000
        /*0030*/ 	.short	0x0001
        /*0032*/ 	.short	0x0008
        /*0034*/ 	.byte	0x00, 0xf5, 0x21, 0x00


	//----- nvinfo : EIATTR_KPARAM_INFO
	.align		4
.L_13:
        /*0038*/ 	.byte	0x04, 0x17
        /*003a*/ 	.short	(.L_15 - .L_14)
.L_14:
        /*003c*/ 	.word	0x00000000
        /*0040*/ 	.short	0x0000
        /*0042*/ 	.short	0x0000
        /*0044*/ 	.byte	0x00, 0xf5, 0x21, 0x00


	//----- nvinfo : EIATTR_SPARSE_MMA_MASK
	.align		4
.L_15:
        /*0048*/ 	.byte	0x03, 0x50
        /*004a*/ 	.short	0x0000


	//----- nvinfo : EIATTR_MAXREG_COUNT
	.align		4
        /*004c*/ 	.byte	0x03, 0x1b
        /*004e*/ 	.short	0x00ff


	//----- nvinfo : EIATTR_MERCURY_ISA_VERSION
	.align		4
        /*0050*/ 	.byte	0x03, 0x5f
        /*0052*/ 	.short	0x0101


	//----- nvinfo : EIATTR_VRC_CTA_INIT_COUNT
	.align		4
        /*0054*/ 	.byte	0x02, 0x4a
	.zero		1
	.zero		1


	//----- nvinfo : EIATTR_EXIT_INSTR_OFFSETS
	.align		4
        /*0058*/ 	.byte	0x04, 0x1c
        /*005a*/ 	.short	(.L_17 - .L_16)


	//   ....[0]....
.L_16:
        /*005c*/ 	.word	0x00000100


	//   ....[1]....
        /*0060*/ 	.word	0x00000400


	//   ....[2]....
        /*0064*/ 	.word	0x00000440


	//----- nvinfo : EIATTR_CBANK_PARAM_SIZE
	.align		4
.L_17:
        /*0068*/ 	.byte	0x03, 0x19
        /*006a*/ 	.short	0x0018


	//----- nvinfo : EIATTR_PARAM_CBANK
	.align		4
        /*006c*/ 	.byte	0x04, 0x0a
        /*006e*/ 	.short	(.L_19 - .L_18)
	.align		4
.L_18:
        /*0070*/ 	.word	index@(.nv.constant0._Z9sobel_gpuPjS_ii)
        /*0074*/ 	.short	0x0380
        /*0076*/ 	.short	0x0018


	//----- nvinfo : EIATTR_SW_WAR
	.align		4
.L_19:
        /*0078*/ 	.byte	0x04, 0x36
        /*007a*/ 	.short	(.L_21 - .L_20)
.L_20:
        /*007c*/ 	.word	0x00000008
.L_21:


//--------------------- .nv.callgraph             --------------------------
	.section	.nv.callgraph,"",@"SHT_CUDA_CALLGRAPH"
	.align	4
	.sectionentsize	8
	.align		4
        /*0000*/ 	.word	0x00000000
	.align		4
        /*0004*/ 	.word	0xffffffff
	.align		4
        /*0008*/ 	.word	0x00000000
	.align		4
        /*000c*/ 	.word	0xfffffffe
	.align		4
        /*0010*/ 	.word	0x00000000
	.align		4
        /*0014*/ 	.word	0xfffffffd
	.align		4
        /*0018*/ 	.word	0x00000000
	.align		4
        /*001c*/ 	.word	0xfffffffc


//--------------------- .text._Z9sobel_gpuPjS_ii  --------------------------
	.section	.text._Z9sobel_gpuPjS_ii,"ax",@progbits
	.align	128
        .global         _Z9sobel_gpuPjS_ii
        .type           _Z9sobel_gpuPjS_ii,@function
        .size           _Z9sobel_gpuPjS_ii,(.L_x_1 - _Z9sobel_gpuPjS_ii)
        .other          _Z9sobel_gpuPjS_ii,@"STO_CUDA_ENTRY STV_DEFAULT"
_Z9sobel_gpuPjS_ii:
.text._Z9sobel_gpuPjS_ii:
[----:B------:R-:W-:Y:S01]  /*0000*/  LDC R1, c[0x0][0x37c] ;  /* 0x0000df00ff017b82 */ /* 0x000fe20000000800 */
[----:B------:R-:W0:Y:S07]  /*0010*/  S2R R5, SR_TID.Y ;  /* 0x0000000000057919 */ /* 0x000e2e0000002200 */
[----:B------:R-:W1:Y:S01]  /*0020*/  LDC R7, c[0x0][0x360] ;  /* 0x0000d800ff077b82 */ /* 0x000e620000000800 */
[----:B------:R-:W1:Y:S07]  /*0030*/  S2R R12, SR_TID.X ;  /* 0x00000000000c7919 */ /* 0x000e6e0000002100 */
[----:B------:R-:W0:Y:S08]  /*0040*/  S2UR UR5, SR_CTAID.Y ;  /* 0x00000000000579c3 */ /* 0x000e300000002600 */
[----:B------:R-:W0:Y:S08]  /*0050*/  LDC R0, c[0x0][0x364] ;  /* 0x0000d900ff007b82 */ /* 0x000e300000000800 */
[----:B------:R-:W1:Y:S08]  /*0060*/  S2UR UR4, SR_CTAID.X ;  /* 0x00000000000479c3 */ /* 0x000e700000002500 */
[----:B------:R-:W2:Y:S01]  /*0070*/  LDC.64 R2, c[0x0][0x390] ;  /* 0x0000e400ff027b82 */ /* 0x000ea20000000a00 */
[----:B0-----:R-:W-:-:S05]  /*0080*/  IMAD R5, R0, UR5, R5 ;  /* 0x0000000500057c24 */ /* 0x001fca000f8e0205 */
[----:B------:R-:W-:Y:S01]  /*0090*/  ISETP.NE.AND P0, PT, R5, RZ, PT ;  /* 0x000000ff0500720c */ /* 0x000fe20003f05270 */
[----:B-1----:R-:W-:-:S05]  /*00a0*/  IMAD R12, R7, UR4, R12 ;  /* 0x00000004070c7c24 */ /* 0x002fca000f8e020c */
[----:B------:R-:W-:Y:S01]  /*00b0*/  ISETP.LT.OR P0, PT, R12, 0x1, !P0 ;  /* 0x000000010c00780c */ /* 0x000fe20004701670 */
[----:B--2---:R-:W-:Y:S02]  /*00c0*/  VIADD R7, R2, 0xffffffff ;  /* 0xffffffff02077836 */ /* 0x004fe40000000000 */
[----:B------:R-:W-:-:S03]  /*00d0*/  VIADD R0, R3, 0xffffffff ;  /* 0xffffffff03007836 */ /* 0x000fc60000000000 */
[----:B------:R-:W-:-:S04]  /*00e0*/  ISETP.GE.OR P0, PT, R12, R7, P0 ;  /* 0x000000070c00720c */ /* 0x000fc80000706670 */
[----:B------:R-:W-:-:S13]  /*00f0*/  ISETP.GE.OR P0, PT, R5, R0, P0 ;  /* 0x000000000500720c */ /* 0x000fda0000706670 */
[----:B------:R-:W-:Y:S05]  /*0100*/  @P0 EXIT ;  /* 0x000000000000094d */ /* 0x000fea0003800000 */
[----:B------:R-:W0:Y:S01]  /*0110*/  LDCU.64 UR6, c[0x0][0x380] ;  /* 0x00007000ff0677ac */ /* 0x000e220008000a00 */
[----:B------:R-:W-:Y:S01]  /*0120*/  IMAD R3, R5, R2, RZ ;  /* 0x0000000205037224 */ /* 0x000fe200078e02ff */
[----:B------:R-:W1:Y:S01]  /*0130*/  LDC.64 R8, c[0x0][0x380] ;  /* 0x0000e000ff087b82 */ /* 0x000e620000000a00 */
[----:B------:R-:W2:Y:S02]  /*0140*/  LDCU.64 UR4, c[0x0][0x358] ;  /* 0x00006b00ff0477ac */ /* 0x000ea40008000a00 */
[----:B------:R-:W-:Y:S01]  /*0150*/  IMAD.IADD R13, R3, 0x1, -R2 ;  /* 0x00000001030d7824 */ /* 0x000fe200078e0a02 */
[----:B------:R-:W-:-:S04]  /*0160*/  IADD3 R7, P1, PT, R12, R3, RZ ;  /* 0x000000030c077210 */ /* 0x000fc80007f3e0ff */
[-C--:B------:R-:W-:Y:S02]  /*0170*/  LEA R5, R2, R13.reuse, 0x1 ;  /* 0x0000000d02057211 */ /* 0x080fe400078e08ff */
[C---:B------:R-:W-:Y:S02]  /*0180*/  IADD3 R11, P0, PT, R12.reuse, R13, RZ ;  /* 0x0000000d0c0b7210 */ /* 0x040fe40007f1e0ff */
[----:B------:R-:W-:Y:S02]  /*0190*/  IADD3 R0, P2, PT, R12, R5, RZ ;  /* 0x000000050c007210 */ /* 0x000fe40007f5e0ff */
[----:B------:R-:W-:Y:S02]  /*01a0*/  LEA.HI.X.SX32 R16, R13, RZ, 0x1, P0 ;  /* 0x000000ff0d107211 */ /* 0x000fe400000f0eff */
[----:B------:R-:W-:Y:S02]  /*01b0*/  LEA.HI.X.SX32 R5, R5, RZ, 0x1, P2 ;  /* 0x000000ff05057211 */ /* 0x000fe400010f0eff */
[----:B0-----:R-:W-:-:S02]  /*01c0*/  LEA R10, P0, R11, UR6, 0x2 ;  /* 0x000000060b0a7c11 */ /* 0x001fc4000f8010ff */
[----:B------:R-:W-:Y:S02]  /*01d0*/  LEA R4, P2, R0, UR6, 0x2 ;  /* 0x0000000600047c11 */ /* 0x000fe4000f8410ff */
[----:B------:R-:W-:Y:S01]  /*01e0*/  LEA.HI.X.SX32 R14, R3, RZ, 0x1, P1 ;  /* 0x000000ff030e7211 */ /* 0x000fe200008f0eff */
[----:B------:R-:W-:Y:S01]  /*01f0*/  IMAD.IADD R3, R12, 0x1, R3 ;  /* 0x000000010c037824 */ /* 0x000fe200078e0203 */
[----:B------:R-:W-:Y:S02]  /*0200*/  LEA R6, P1, R7, UR6, 0x2 ;  /* 0x0000000607067c11 */ /* 0x000fe4000f8210ff */
[----:B------:R-:W-:Y:S02]  /*0210*/  LEA.HI.X R11, R11, UR7, R16, 0x2, P0 ;  /* 0x000000070b0b7c11 */ /* 0x000fe400080f1410 */
[----:B------:R-:W-:Y:S02]  /*0220*/  LEA.HI.X R5, R0, UR7, R5, 0x2, P2 ;  /* 0x0000000700057c11 */ /* 0x000fe400090f1405 */
[----:B------:R-:W-:Y:S01]  /*0230*/  LEA.HI.X R7, R7, UR7, R14, 0x2, P1 ;  /* 0x0000000707077c11 */ /* 0x000fe200088f140e */
[----:B--2---:R-:W2:Y:S01]  /*0240*/  LDG.E R0, desc[UR4][R10.64+-0x4] ;  /* 0xfffffc040a007981 */ /* 0x004ea2000c1e1900 */
[----:B------:R-:W-:-:S03]  /*0250*/  IMAD.IADD R19, R3, 0x1, R2 ;  /* 0x0000000103137824 */ /* 0x000fc600078e0202 */
[----:B------:R-:W2:Y:S01]  /*0260*/  LDG.E R15, desc[UR4][R4.64+-0x4] ;  /* 0xfffffc04040f7981 */ /* 0x000ea2000c1e1900 */
[----:B------:R-:W-:Y:S01]  /*0270*/  IADD3 R17, PT, PT, R12, R13, RZ ;  /* 0x0000000d0c117210 */ /* 0x000fe20007ffe0ff */
[--C-:B-1----:R-:W-:Y:S02]  /*0280*/  IMAD.WIDE R12, R19, 0x4, R8.reuse ;  /* 0x00000004130c7825 */ /* 0x102fe400078e0208 */
[----:B------:R-:W3:Y:S02]  /*0290*/  LDG.E R2, desc[UR4][R6.64+-0x4] ;  /* 0xfffffc0406027981 */ /* 0x000ee4000c1e1900 */
[----:B------:R-:W-:Y:S02]  /*02a0*/  IMAD.WIDE R8, R17, 0x4, R8 ;  /* 0x0000000411087825 */ /* 0x000fe400078e0208 */
[----:B------:R-:W4:Y:S04]  /*02b0*/  LDG.E R19, desc[UR4][R10.64+0x4] ;  /* 0x000004040a137981 */ /* 0x000f28000c1e1900 */
[----:B------:R-:W5:Y:S04]  /*02c0*/  LDG.E R12, desc[UR4][R12.64] ;  /* 0x000000040c0c7981 */ /* 0x000f68000c1e1900 */
[----:B------:R-:W5:Y:S04]  /*02d0*/  LDG.E R21, desc[UR4][R6.64+0x4] ;  /* 0x0000040406157981 */ /* 0x000f68000c1e1900 */
[----:B------:R-:W5:Y:S04]  /*02e0*/  LDG.E R23, desc[UR4][R4.64+0x4] ;  /* 0x0000040404177981 */ /* 0x000f68000c1e1900 */
[----:B------:R-:W5:Y:S01]  /*02f0*/  LDG.E R9, desc[UR4][R8.64] ;  /* 0x0000000408097981 */ /* 0x000f62000c1e1900 */
[----:B--2---:R-:W-:-:S04]  /*0300*/  IMAD.IADD R17, R0, 0x1, R15 ;  /* 0x0000000100117824 */ /* 0x004fc800078e020f */
[----:B---3--:R-:W-:-:S05]  /*0310*/  IMAD R2, R2, 0x2, R17 ;  /* 0x0000000202027824 */ /* 0x008fca00078e0211 */
[----:B----4-:R-:W-:Y:S01]  /*0320*/  IADD3 R2, PT, PT, -R2, R19, RZ ;  /* 0x0000001302027210 */ /* 0x010fe20007ffe1ff */
[----:B-----5:R-:W-:-:S04]  /*0330*/  IMAD R14, R12, 0x2, R15 ;  /* 0x000000020c0e7824 */ /* 0x020fc800078e020f */
[----:B------:R-:W-:Y:S02]  /*0340*/  IMAD R2, R21, 0x2, R2 ;  /* 0x0000000215027824 */ /* 0x000fe400078e0202 */
[----:B------:R-:W-:Y:S02]  /*0350*/  IMAD.IADD R14, R23, 0x1, R14 ;  /* 0x00000001170e7824 */ /* 0x000fe400078e020e */
[----:B------:R-:W-:Y:S01]  /*0360*/  IMAD.IADD R2, R2, 0x1, R23 ;  /* 0x0000000102027824 */ /* 0x000fe200078e0217 */
[----:B------:R-:W-:-:S03]  /*0370*/  LEA R0, R9, R0, 0x1 ;  /* 0x0000000009007211 */ /* 0x000fc600078e08ff */
[----:B------:R-:W-:Y:S01]  /*0380*/  IMAD R7, R2, R2, RZ ;  /* 0x0000000202077224 */ /* 0x000fe200078e02ff */
[----:B------:R-:W-:-:S05]  /*0390*/  IADD3 R0, PT, PT, -R14, R0, R19 ;  /* 0x000000000e007210 */ /* 0x000fca0007ffe113 */
[----:B------:R-:W-:-:S05]  /*03a0*/  IMAD R7, R0, R0, R7 ;  /* 0x0000000000077224 */ /* 0x000fca00078e0207 */
[----:B------:R-:W-:-:S13]  /*03b0*/  ISETP.GE.U32.AND P0, PT, R7, 0xfa1, PT ;  /* 0x00000fa10700780c */ /* 0x000fda0003f06070 */
[----:B------:R-:W0:Y:S01]  /*03c0*/  @P0 LDC.64 R4, c[0x0][0x388] ;  /* 0x0000e200ff040b82 */ /* 0x000e220000000a00 */
[----:B------:R-:W-:Y:S01]  /*03d0*/  @P0 MOV R7, 0xff ;  /* 0x000000ff00070802 */ /* 0x000fe20000000f00 */
[----:B0-----:R-:W-:-:S05]  /*03e0*/  @P0 IMAD.WIDE R4, R3, 0x4, R4 ;  /* 0x0000000403040825 */ /* 0x001fca00078e0204 */
[----:B------:R0:W-:Y:S01]  /*03f0*/  @P0 STG.E desc[UR4][R4.64], R7 ;  /* 0x0000000704000986 */ /* 0x0001e2000c101904 */
[----:B------:R-:W-:Y:S05]  /*0400*/  @P0 EXIT ;  /* 0x000000000000094d */ /* 0x000fea0003800000 */
[----:B0-----:R-:W0:Y:S02]  /*0410*/  LDC.64 R4, c[0x0][0x388] ;  /* 0x0000e200ff047b82 */ /* 0x001e240000000a00 */
[----:B0-----:R-:W-:-:S05]  /*0420*/  IMAD.WIDE R4, R3, 0x4, R4 ;  /* 0x0000000403047825 */ /* 0x001fca00078e0204 */
[----:B------:R-:W-:Y:S01]  /*0430*/  STG.E desc[UR4][R4.64], RZ ;  /* 0x000000ff04007986 */ /* 0x000fe2000c101904 */
[----:B------:R-:W-:Y:S05]  /*0440*/  EXIT ;  /* 0x000000000000794d */ /* 0x000fea0003800000 */
.L_x_0:
[----:B------:R-:W-:-:S00]  /*0450*/  BRA `(.L_x_0) ;  /* 0xfffffffc00fc7947 */ /* 0x000fc0000383ffff */
[----:B------:R-:W-:-:S00]  /*0460*/  NOP ;  /* 0x0000000000007918 */ /* 0x000fc00000000000 */
        /* <DEDUP_REMOVED lines=9> */
.L_x_1:


//--------------------- .nv.shared.reserved.0     --------------------------
	.section	.nv.shared.reserved.0,"aw",@nobits
	.weak		__nv_reservedSMEM_offset_0_alias
	.size		__nv_reservedSMEM_offset_0_alias, 0, 64
	.other		__nv_reservedSMEM_offset_0_alias,@"STO_CUDA_RESERVED_SHARED STV_DEFAULT"
__nv_reservedSMEM_offset_0_alias:
	.zero		0
	.zero		64


//--------------------- .nv.constant0._Z9sobel_gpuPjS_ii --------------------------
	.section	.nv.constant0._Z9sobel_gpuPjS_ii,"a",@progbits
	.sectionflags	@""
	.align	4
.nv.constant0._Z9sobel_gpuPjS_ii:
	.zero		920


//--------------------- SYMBOLS --------------------------

	.type		.nv.reservedSmem.offset0,@object
	.size		.nv.reservedSmem.offset0,0x4
